//
// Generated by NVIDIA NVVM Compiler
//
// Compiler Build ID: CL-36424714
// Cuda compilation tools, release 13.0, V13.0.88
// Based on NVVM 20.0.0
//

.version 9.0
.target sm_100
.address_size 64

	// .globl	_Z14addMatricesRowPfS_S_

.visible .entry _Z14addMatricesRowPfS_S_(
	.param .u64 .ptr .align 1 _Z14addMatricesRowPfS_S__param_0,
	.param .u64 .ptr .align 1 _Z14addMatricesRowPfS_S__param_1,
	.param .u64 .ptr .align 1 _Z14addMatricesRowPfS_S__param_2
)
{
	.reg .b32 	%r<3>;
	.reg .b32 	%f<13>;
	.reg .b64 	%rd<11>;

	ld.param.u64 	%rd1, [_Z14addMatricesRowPfS_S__param_0];
	ld.param.u64 	%rd2, [_Z14addMatricesRowPfS_S__param_1];
	ld.param.u64 	%rd3, [_Z14addMatricesRowPfS_S__param_2];
	mov.u32 	%r1, %tid.x;
	shl.b32 	%r2, %r1, 2;
	cvta.to.global.u64 	%rd4, %rd1;
	cvta.to.global.u64 	%rd5, %rd2;
	cvta.to.global.u64 	%rd6, %rd3;
	mul.wide.u32 	%rd7, %r2, 4;
	add.s64 	%rd8, %rd4, %rd7;
	ld.global.f32 	%f1, [%rd8];
	add.s64 	%rd9, %rd5, %rd7;
	ld.global.f32 	%f2, [%rd9];
	add.f32 	%f3, %f1, %f2;
	add.s64 	%rd10, %rd6, %rd7;
	st.global.f32 	[%rd10], %f3;
	ld.global.f32 	%f4, [%rd8+4];
	ld.global.f32 	%f5, [%rd9+4];
	add.f32 	%f6, %f4, %f5;
	st.global.f32 	[%rd10+4], %f6;
	ld.global.f32 	%f7, [%rd8+8];
	ld.global.f32 	%f8, [%rd9+8];
	add.f32 	%f9, %f7, %f8;
	st.global.f32 	[%rd10+8], %f9;
	ld.global.f32 	%f10, [%rd8+12];
	ld.global.f32 	%f11, [%rd9+12];
	add.f32 	%f12, %f10, %f11;
	st.global.f32 	[%rd10+12], %f12;
	ret;

}
	// .globl	_Z17addMatricesColumnPfS_S_
.visible .entry _Z17addMatricesColumnPfS_S_(
	.param .u64 .ptr .align 1 _Z17addMatricesColumnPfS_S__param_0,
	.param .u64 .ptr .align 1 _Z17addMatricesColumnPfS_S__param_1,
	.param .u64 .ptr .align 1 _Z17addMatricesColumnPfS_S__param_2
)
{
	.reg .b32 	%r<2>;
	.reg .b32 	%f<13>;
	.reg .b64 	%rd<11>;

	ld.param.u64 	%rd1, [_Z17addMatricesColumnPfS_S__param_0];
	ld.param.u64 	%rd2, [_Z17addMatricesColumnPfS_S__param_1];
	ld.param.u64 	%rd3, [_Z17addMatricesColumnPfS_S__param_2];
	mov.u32 	%r1, %tid.x;
	cvta.to.global.u64 	%rd4, %rd1;
	cvta.to.global.u64 	%rd5, %rd2;
	cvta.to.global.u64 	%rd6, %rd3;
	mul.wide.u32 	%rd7, %r1, 4;
	add.s64 	%rd8, %rd4, %rd7;
	ld.global.f32 	%f1, [%rd8];
	add.s64 	%rd9, %rd5, %rd7;
	ld.global.f32 	%f2, [%rd9];
	add.f32 	%f3, %f1, %f2;
	add.s64 	%rd10, %rd6, %rd7;
	st.global.f32 	[%rd10], %f3;
	ld.global.f32 	%f4, [%rd8+16];
	ld.global.f32 	%f5, [%rd9+16];
	add.f32 	%f6, %f4, %f5;
	st.global.f32 	[%rd10+16], %f6;
	ld.global.f32 	%f7, [%rd8+32];
	ld.global.f32 	%f8, [%rd9+32];
	add.f32 	%f9, %f7, %f8;
	st.global.f32 	[%rd10+32], %f9;
	ld.global.f32 	%f10, [%rd8+48];
	ld.global.f32 	%f11, [%rd9+48];
	add.f32 	%f12, %f10, %f11;
	st.global.f32 	[%rd10+48], %f12;
	ret;

}
	// .globl	_Z18addMatricesElementPfS_S_
.visible .entry _Z18addMatricesElementPfS_S_(
	.param .u64 .ptr .align 1 _Z18addMatricesElementPfS_S__param_0,
	.param .u64 .ptr .align 1 _Z18addMatricesElementPfS_S__param_1,
	.param .u64 .ptr .align 1 _Z18addMatricesElementPfS_S__param_2
)
{
	.reg .pred 	%p<4>;
	.reg .b32 	%r<11>;
	.reg .b32 	%f<4>;
	.reg .b64 	%rd<11>;

	ld.param.u64 	%rd1, [_Z18addMatricesElementPfS_S__param_0];
	ld.param.u64 	%rd2, [_Z18addMatricesElementPfS_S__param_1];
	ld.param.u64 	%rd3, [_Z18addMatricesElementPfS_S__param_2];
	mov.u32 	%r3, %ctaid.y;
	mov.u32 	%r4, %ntid.y;
	mov.u32 	%r5, %tid.y;
	mad.lo.s32 	%r1, %r3, %r4, %r5;
	mov.u32 	%r6, %ctaid.x;
	mov.u32 	%r7, %ntid.x;
	mov.u32 	%r8, %tid.x;
	mad.lo.s32 	%r2, %r6, %r7, %r8;
	setp.gt.u32 	%p1, %r1, 3;
	setp.gt.s32 	%p2, %r2, 3;
	or.pred  	%p3, %p1, %p2;
	@%p3 bra 	$L__BB2_2;
	cvta.to.global.u64 	%rd4, %rd1;
	cvta.to.global.u64 	%rd5, %rd2;
	cvta.to.global.u64 	%rd6, %rd3;
	shl.b32 	%r9, %r1, 2;
	add.s32 	%r10, %r9, %r2;
	mul.wide.s32 	%rd7, %r10, 4;
	add.s64 	%rd8, %rd4, %rd7;
	ld.global.f32 	%f1, [%rd8];
	add.s64 	%rd9, %rd5, %rd7;
	ld.global.f32 	%f2, [%rd9];
	add.f32 	%f3, %f1, %f2;
	add.s64 	%rd10, %rd6, %rd7;
	st.global.f32 	[%rd10], %f3;
$L__BB2_2:
	ret;

}


// ===== COMPILED SASS (sm_100) =====

	.target	sm_100

	.elftype	@"ET_EXEC"


//--------------------- .note.nv.tkinfo           --------------------------
	.section	.note.nv.tkinfo,"",@"SHT_NOTE"
	.sectionflags	@"SHF_NOTE_NV_TKINFO"
	.tkinfo
        /*0018*/ 	.word	0x00000002
        /*0030*/ 	.string	""
        /*0030*/ 	.string	"ptxas"
        /*0030*/ 	.string	"Cuda compilation tools, release 13.0, V13.0.88"
        /*0030*/ 	.string	"Build cuda_13.0.r13.0/compiler.36424714_0"
        /*0030*/ 	.string	"-arch sm_100 -m 64 "



//--------------------- .note.nv.cuinfo           --------------------------
	.section	.note.nv.cuinfo,"",@"SHT_NOTE"
	.sectionflags	@"SHF_NOTE_NV_CUINFO"
        /*0018*/ 	.short	0x0002
        /*001a*/ 	.short	0x0064
        /*001c*/ 	.short	0x0082
	.zero		2


//--------------------- .nv.info                  --------------------------
	.section	.nv.info,"",@"SHT_CUDA_INFO"
	.align	4


	//----- nvinfo : EIATTR_REGCOUNT
	.align		4
        /*0000*/ 	.byte	0x04, 0x2f
        /*0002*/ 	.short	(.L_1 - .L_0)
	.align		4
.L_0:
        /*0004*/ 	.word	index@(_Z14addMatricesRowPfS_S_)
        /*0008*/ 	.word	0x00000012


	//----- nvinfo : EIATTR_FRAME_SIZE
	.align		4
.L_1:
        /*000c*/ 	.byte	0x04, 0x11
        /*000e*/ 	.short	(.L_3 - .L_2)
	.align		4
.L_2:
        /*0010*/ 	.word	index@(_Z14addMatricesRowPfS_S_)
        /*0014*/ 	.word	0x00000000


	//----- nvinfo : EIATTR_REGCOUNT
	.align		4
.L_3:
        /*0018*/ 	.byte	0x04, 0x2f
        /*001a*/ 	.short	(.L_5 - .L_4)
	.align		4
.L_4:
        /*001c*/ 	.word	index@(_Z17addMatricesColumnPfS_S_)
        /*0020*/ 	.word	0x00000012


	//----- nvinfo : EIATTR_FRAME_SIZE
	.align		4
.L_5:
        /*0024*/ 	.byte	0x04, 0x11
        /*0026*/ 	.short	(.L_7 - .L_6)
	.align		4
.L_6:
        /*0028*/ 	.word	index@(_Z17addMatricesColumnPfS_S_)
        /*002c*/ 	.word	0x00000000


	//----- nvinfo : EIATTR_REGCOUNT
	.align		4
.L_7:
        /*0030*/ 	.byte	0x04, 0x2f
        /*0032*/ 	.short	(.L_9 - .L_8)
	.align		4
.L_8:
        /*0034*/ 	.word	index@(_Z18addMatricesElementPfS_S_)
        /*0038*/ 	.word	0x0000000c


	//----- nvinfo : EIATTR_FRAME_SIZE
	.align		4
.L_9:
        /*003c*/ 	.byte	0x04, 0x11
        /*003e*/ 	.short	(.L_11 - .L_10)
	.align		4
.L_10:
        /*0040*/ 	.word	index@(_Z18addMatricesElementPfS_S_)
        /*0044*/ 	.word	0x00000000


	//----- nvinfo : EIATTR_MIN_STACK_SIZE
	.align		4
.L_11:
        /*0048*/ 	.byte	0x04, 0x12
        /*004a*/ 	.short	(.L_13 - .L_12)
	.align		4
.L_12:
        /*004c*/ 	.word	index@(_Z18addMatricesElementPfS_S_)
        /*0050*/ 	.word	0x00000000


	//----- nvinfo : EIATTR_MIN_STACK_SIZE
	.align		4
.L_13:
        /*0054*/ 	.byte	0x04, 0x12
        /*0056*/ 	.short	(.L_15 - .L_14)
	.align		4
.L_14:
        /*0058*/ 	.word	index@(_Z17addMatricesColumnPfS_S_)
        /*005c*/ 	.word	0x00000000


	//----- nvinfo : EIATTR_MIN_STACK_SIZE
	.align		4
.L_15:
        /*0060*/ 	.byte	0x04, 0x12
        /*0062*/ 	.short	(.L_17 - .L_16)
	.align		4
.L_16:
        /*0064*/ 	.word	index@(_Z14addMatricesRowPfS_S_)
        /*0068*/ 	.word	0x00000000
.L_17:


//--------------------- .nv.compat                --------------------------
	.section	.nv.compat,"",@"SHT_CUDA_COMPAT_INFO"
	.align	4
        /*0000*/ 	.byte	0x02, 0x09, 0x00, 0x00, 0x02, 0x02, 0x01, 0x00, 0x02, 0x05, 0x05, 0x00, 0x03, 0x07, 0x01, 0x01
        /*0010*/ 	.byte	0x02, 0x03, 0x00, 0x00, 0x02, 0x06, 0x01, 0x00, 0x04, 0x0b, 0x08, 0x00, 0x09, 0x00, 0x00, 0x00
        /*0020*/ 	.byte	0x00, 0x00, 0x00, 0x00


//--------------------- .nv.info._Z18addMatricesElementPfS_S_ --------------------------
	.section	.nv.info._Z18addMatricesElementPfS_S_,"",@"SHT_CUDA_INFO"
	.sectionflags	@""
	.align	4


	//----- nvinfo : EIATTR_CUDA_API_VERSION
	.align		4
        /*0000*/ 	.byte	0x04, 0x37
        /*0002*/ 	.short	(.L_19 - .L_18)
.L_18:
        /*0004*/ 	.word	0x00000082


	//----- nvinfo : EIATTR_KPARAM_INFO
	.align		4
.L_19:
        /*0008*/ 	.byte	0x04, 0x17
        /*000a*/ 	.short	(.L_21 - .L_20)
.L_20:
        /*000c*/ 	.word	0x00000000
        /*0010*/ 	.short	0x0002
        /*0012*/ 	.short	0x0010
        /*0014*/ 	.byte	0x00, 0xf5, 0x21, 0x00


	//----- nvinfo : EIATTR_KPARAM_INFO
	.align		4
.L_21:
        /*0018*/ 	.byte	0x04, 0x17
        /*001a*/ 	.short	(.L_23 - .L_22)
.L_22:
        /*001c*/ 	.word	0x00000000
        /*0020*/ 	.short	0x0001
        /*0022*/ 	.short	0x0008
        /*0024*/ 	.byte	0x00, 0xf5, 0x21, 0x00


	//----- nvinfo : EIATTR_KPARAM_INFO
	.align		4
.L_23:
        /*0028*/ 	.byte	0x04, 0x17
        /*002a*/ 	.short	(.L_25 - .L_24)
.L_24:
        /*002c*/ 	.word	0x00000000
        /*0030*/ 	.short	0x0000
        /*0032*/ 	.short	0x0000
        /*0034*/ 	.byte	0x00, 0xf5, 0x21, 0x00


	//----- nvinfo : EIATTR_SPARSE_MMA_MASK
	.align		4
.L_25:
        /*0038*/ 	.byte	0x03, 0x50
        /*003a*/ 	.short	0x0000


	//----- nvinfo : EIATTR_MAXREG_COUNT
	.align		4
        /*003c*/ 	.byte	0x03, 0x1b
        /*003e*/ 	.short	0x00ff


	//----- nvinfo : EIATTR_MERCURY_ISA_VERSION
	.align		4
        /*0040*/ 	.byte	0x03, 0x5f
        /*0042*/ 	.short	0x0101


	//----- nvinfo : EIATTR_VRC_CTA_INIT_COUNT
	.align		4
        /*0044*/ 	.byte	0x02, 0x4a
	.zero		1
	.zero		1


	//----- nvinfo : EIATTR_EXIT_INSTR_OFFSETS
	.align		4
        /*0048*/ 	.byte	0x04, 0x1c
        /*004a*/ 	.short	(.L_27 - .L_26)


	//   ....[0]....
.L_26:
        /*004c*/ 	.word	0x000000b0


	//   ....[1]....
        /*0050*/ 	.word	0x00000180


	//----- nvinfo : EIATTR_CBANK_PARAM_SIZE
	.align		4
.L_27:
        /*0054*/ 	.byte	0x03, 0x19
        /*0056*/ 	.short	0x0018


	//----- nvinfo : EIATTR_PARAM_CBANK
	.align		4
        /*0058*/ 	.byte	0x04, 0x0a
        /*005a*/ 	.short	(.L_29 - .L_28)
	.align		4
.L_28:
        /*005c*/ 	.word	index@(.nv.constant0._Z18addMatricesElementPfS_S_)
        /*0060*/ 	.short	0x0380
        /*0062*/ 	.short	0x0018


	//----- nvinfo : EIATTR_SW_WAR
	.align		4
.L_29:
        /*0064*/ 	.byte	0x04, 0x36
        /*0066*/ 	.short	(.L_31 - .L_30)
.L_30:
        /*0068*/ 	.word	0x00000008
.L_31:


//--------------------- .nv.info._Z17addMatricesColumnPfS_S_ --------------------------
	.section	.nv.info._Z17addMatricesColumnPfS_S_,"",@"SHT_CUDA_INFO"
	.sectionflags	@""
	.align	4


	//----- nvinfo : EIATTR_CUDA_API_VERSION
	.align		4
        /*0000*/ 	.byte	0x04, 0x37
        /*0002*/ 	.short	(.L_33 - .L_32)
.L_32:
        /*0004*/ 	.word	0x00000082


	//----- nvinfo : EIATTR_KPARAM_INFO
	.align		4
.L_33:
        /*0008*/ 	.byte	0x04, 0x17
        /*000a*/ 	.short	(.L_35 - .L_34)
.L_34:
        /*000c*/ 	.word	0x00000000
        /*0010*/ 	.short	0x0002
        /*0012*/ 	.short	0x0010
        /*0014*/ 	.byte	0x00, 0xf5, 0x21, 0x00


	//----- nvinfo : EIATTR_KPARAM_INFO
	.align		4
.L_35:
        /*0018*/ 	.byte	0x04, 0x17
        /*001a*/ 	.short	(.L_37 - .L_36)
.L_36:
        /*001c*/ 	.word	0x00000000
        /*0020*/ 	.short	0x0001
        /*0022*/ 	.short	0x0008
        /*0024*/ 	.byte	0x00, 0xf5, 0x21, 0x00


	//----- nvinfo : EIATTR_KPARAM_INFO
	.align		4
.L_37:
        /*0028*/ 	.byte	0x04, 0x17
        /*002a*/ 	.short	(.L_39 - .L_38)
.L_38:
        /*002c*/ 	.word	0x00000000
        /*0030*/ 	.short	0x0000
        /*0032*/ 	.short	0x0000
        /*0034*/ 	.byte	0x00, 0xf5, 0x21, 0x00


	//----- nvinfo : EIATTR_SPARSE_MMA_MASK
	.align		4
.L_39:
        /*0038*/ 	.byte	0x03, 0x50
        /*003a*/ 	.short	0x0000


	//----- nvinfo : EIATTR_MAXREG_COUNT
	.align		4
        /*003c*/ 	.byte	0x03, 0x1b
        /*003e*/ 	.short	0x00ff


	//----- nvinfo : EIATTR_MERCURY_ISA_VERSION
	.align		4
        /*0040*/ 	.byte	0x03, 0x5f
        /*0042*/ 	.short	0x0101


	//----- nvinfo : EIATTR_VRC_CTA_INIT_COUNT
	.align		4
        /*0044*/ 	.byte	0x02, 0x4a
	.zero		1
	.zero		1


	//----- nvinfo : EIATTR_EXIT_INSTR_OFFSETS
	.align		4
        /*0048*/ 	.byte	0x04, 0x1c
        /*004a*/ 	.short	(.L_41 - .L_40)


	//   ....[0]....
.L_40:
        /*004c*/ 	.word	0x00000190


	//----- nvinfo : EIATTR_CBANK_PARAM_SIZE
	.align		4
.L_41:
        /*0050*/ 	.byte	0x03, 0x19
        /*0052*/ 	.short	0x0018


	//----- nvinfo : EIATTR_PARAM_CBANK
	.align		4
        /*0054*/ 	.byte	0x04, 0x0a
        /*0056*/ 	.short	(.L_43 - .L_42)
	.align		4
.L_42:
        /*0058*/ 	.word	index@(.nv.constant0._Z17addMatricesColumnPfS_S_)
        /*005c*/ 	.short	0x0380
        /*005e*/ 	.short	0x0018


	//----- nvinfo : EIATTR_SW_WAR
	.align		4
.L_43:
        /*0060*/ 	.byte	0x04, 0x36
        /*0062*/ 	.short	(.L_45 - .L_44)
.L_44:
        /*0064*/ 	.word	0x00000008
.L_45:


//--------------------- .nv.info._Z14addMatricesRowPfS_S_ --------------------------
	.section	.nv.info._Z14addMatricesRowPfS_S_,"",@"SHT_CUDA_INFO"
	.sectionflags	@""
	.align	4


	//----- nvinfo : EIATTR_CUDA_API_VERSION
	.align		4
        /*0000*/ 	.byte	0x04, 0x37
        /*0002*/ 	.short	(.L_47 - .L_46)
.L_46:
        /*0004*/ 	.word	0x00000082


	//----- nvinfo : EIATTR_KPARAM_INFO
	.align		4
.L_47:
        /*0008*/ 	.byte	0x04, 0x17
        /*000a*/ 	.short	(.L_49 - .L_48)
.L_48:
        /*000c*/ 	.word	0x00000000
        /*0010*/ 	.short	0x0002
        /*0012*/ 	.short	0x0010
        /*0014*/ 	.byte	0x00, 0xf5, 0x21, 0x00


	//----- nvinfo : EIATTR_KPARAM_INFO
	.align		4
.L_49:
        /*0018*/ 	.byte	0x04, 0x17
        /*001a*/ 	.short	(.L_51 - .L_50)
.L_50:
        /*001c*/ 	.word	0x00000000
        /*0020*/ 	.short	0x0001
        /*0022*/ 	.short	0x0008
        /*0024*/ 	.byte	0x00, 0xf5, 0x21, 0x00


	//----- nvinfo : EIATTR_KPARAM_INFO
	.align		4
.L_51:
        /*0028*/ 	.byte	0x04, 0x17
        /*002a*/ 	.short	(.L_53 - .L_52)
.L_52:
        /*002c*/ 	.word	0x00000000
        /*0030*/ 	.short	0x0000
        /*0032*/ 	.short	0x0000
        /*0034*/ 	.byte	0x00, 0xf5, 0x21, 0x00


	//----- nvinfo : EIATTR_SPARSE_MMA_MASK
	.align		4
.L_53:
        /*0038*/ 	.byte	0x03, 0x50
        /*003a*/ 	.short	0x0000


	//----- nvinfo : EIATTR_MAXREG_COUNT
	.align		4
        /*003c*/ 	.byte	0x03, 0x1b
        /*003e*/ 	.short	0x00ff


	//----- nvinfo : EIATTR_MERCURY_ISA_VERSION
	.align		4
        /*0040*/ 	.byte	0x03, 0x5f
        /*0042*/ 	.short	0x0101


	//----- nvinfo : EIATTR_VRC_CTA_INIT_COUNT
	.align		4
        /*0044*/ 	.byte	0x02, 0x4a
	.zero		1
	.zero		1


	//----- nvinfo : EIATTR_EXIT_INSTR_OFFSETS
	.align		4
        /*0048*/ 	.byte	0x04, 0x1c
        /*004a*/ 	.short	(.L_55 - .L_54)


	//   ....[0]....
.L_54:
        /*004c*/ 	.word	0x000001a0


	//----- nvinfo : EIATTR_CBANK_PARAM_SIZE
	.align		4
.L_55:
        /*0050*/ 	.byte	0x03, 0x19
        /*0052*/ 	.short	0x0018


	//----- nvinfo : EIATTR_PARAM_CBANK
	.align		4
        /*0054*/ 	.byte	0x04, 0x0a
        /*0056*/ 	.short	(.L_57 - .L_56)
	.align		4
.L_56:
        /*0058*/ 	.word	index@(.nv.constant0._Z14addMatricesRowPfS_S_)
        /*005c*/ 	.short	0x0380
        /*005e*/ 	.short	0x0018


	//----- nvinfo : EIATTR_SW_WAR
	.align		4
.L_57:
        /*0060*/ 	.byte	0x04, 0x36
        /*0062*/ 	.short	(.L_59 - .L_58)
.L_58:
        /*0064*/ 	.word	0x00000008
.L_59:


//--------------------- .nv.callgraph             --------------------------
	.section	.nv.callgraph,"",@"SHT_CUDA_CALLGRAPH"
	.align	4
	.sectionentsize	8
	.align		4
        /*0000*/ 	.word	0x00000000
	.align		4
        /*0004*/ 	.word	0xffffffff
	.align		4
        /*0008*/ 	.word	0x00000000
	.align		4
        /*000c*/ 	.word	0xfffffffe
	.align		4
        /*0010*/ 	.word	0x00000000
	.align		4
        /*0014*/ 	.word	0xfffffffd
	.align		4
        /*0018*/ 	.word	0x00000000
	.align		4
        /*001c*/ 	.word	0xfffffffc


//--------------------- .text._Z18addMatricesElementPfS_S_ --------------------------
	.section	.text._Z18addMatricesElementPfS_S_,"ax",@progbits
	.align	128
        .global         _Z18addMatricesElementPfS_S_
        .type           _Z18addMatricesElementPfS_S_,@function
        .size           _Z18addMatricesElementPfS_S_,(.L_x_3 - _Z18addMatricesElementPfS_S_)
        .other          _Z18addMatricesElementPfS_S_,@"STO_CUDA_ENTRY STV_DEFAULT"
_Z18addMatricesElementPfS_S_:
.text._Z18addMatricesElementPfS_S_:
[----:B------:R-:W-:Y:S01]  /*0000*/  LDC R1, c[0x0][0x37c] ;  /* 0x0000df00ff017b82 */ /* 0x000fe20000000800 */
[----:B------:R-:W0:Y:S07]  /*0010*/  S2R R2, SR_TID.X ;  /* 0x0000000000027919 */ /* 0x000e2e0000002100 */
[----:B------:R-:W1:Y:S01]  /*0020*/  LDC R0, c[0x0][0x364] ;  /* 0x0000d900ff007b82 */ /* 0x000e620000000800 */
[----:B------:R-:W1:Y:S07]  /*0030*/  S2R R3, SR_TID.Y ;  /* 0x0000000000037919 */ /* 0x000e6e0000002200 */
[----:B------:R-:W0:Y:S08]  /*0040*/  S2UR UR5, SR_CTAID.X ;  /* 0x00000000000579c3 */ /* 0x000e300000002500 */
[----:B------:R-:W0:Y:S08]  /*0050*/  LDC R7, c[0x0][0x360] ;  /* 0x0000d800ff077b82 */ /* 0x000e300000000800 */
[----:B------:R-:W1:Y:S01]  /*0060*/  S2UR UR4, SR_CTAID.Y ;  /* 0x00000000000479c3 */ /* 0x000e620000002600 */
[----:B0-----:R-:W-:-:S05]  /*0070*/  IMAD R7, R7, UR5, R2 ;  /* 0x0000000507077c24 */ /* 0x001fca000f8e0202 */
[----:B------:R-:W-:Y:S01]  /*0080*/  ISETP.GT.AND P0, PT, R7, 0x3, PT ;  /* 0x000000030700780c */ /* 0x000fe20003f04270 */
[----:B-1----:R-:W-:-:S05]  /*0090*/  IMAD R0, R0, UR4, R3 ;  /* 0x0000000400007c24 */ /* 0x002fca000f8e0203 */
[----:B------:R-:W-:-:S13]  /*00a0*/  ISETP.GT.U32.OR P0, PT, R0, 0x3, P0 ;  /* 0x000000030000780c */ /* 0x000fda0000704470 */
[----:B------:R-:W-:Y:S05]  /*00b0*/  @P0 EXIT ;  /* 0x000000000000094d */ /* 0x000fea0003800000 */
[----:B------:R-:W0:Y:S01]  /*00c0*/  LDC.64 R2, c[0x0][0x380] ;  /* 0x0000e000ff027b82 */ /* 0x000e220000000a00 */
[----:B------:R-:W1:Y:S01]  /*00d0*/  LDCU.64 UR4, c[0x0][0x358] ;  /* 0x00006b00ff0477ac */ /* 0x000e620008000a00 */
[----:B------:R-:W-:-:S06]  /*00e0*/  LEA R9, R0, R7, 0x2 ;  /* 0x0000000700097211 */ /* 0x000fcc00078e10ff */
[----:B------:R-:W2:Y:S08]  /*00f0*/  LDC.64 R4, c[0x0][0x388] ;  /* 0x0000e200ff047b82 */ /* 0x000eb00000000a00 */
[----:B------:R-:W3:Y:S01]  /*0100*/  LDC.64 R6, c[0x0][0x390] ;  /* 0x0000e400ff067b82 */ /* 0x000ee20000000a00 */
[----:B0-----:R-:W-:-:S06]  /*0110*/  IMAD.WIDE R2, R9, 0x4, R2 ;  /* 0x0000000409027825 */ /* 0x001fcc00078e0202 */
[----:B-1----:R-:W4:Y:S01]  /*0120*/  LDG.E R2, desc[UR4][R2.64] ;  /* 0x0000000402027981 */ /* 0x002f22000c1e1900 */
[----:B--2---:R-:W-:-:S06]  /*0130*/  IMAD.WIDE R4, R9, 0x4, R4 ;  /* 0x0000000409047825 */ /* 0x004fcc00078e0204 */
[----:B------:R-:W4:Y:S01]  /*0140*/  LDG.E R5, desc[UR4][R4.64] ;  /* 0x0000000404057981 */ /* 0x000f22000c1e1900 */
[----:B---3--:R-:W-:-:S04]  /*0150*/  IMAD.WIDE R6, R9, 0x4, R6 ;  /* 0x0000000409067825 */ /* 0x008fc800078e0206 */
[----:B----4-:R-:W-:-:S05]  /*0160*/  FADD R9, R2, R5 ;  /* 0x0000000502097221 */ /* 0x010fca0000000000 */
[----:B------:R-:W-:Y:S01]  /*0170*/  STG.E desc[UR4][R6.64], R9 ;  /* 0x0000000906007986 */ /* 0x000fe2000c101904 */
[----:B------:R-:W-:Y:S05]  /*0180*/  EXIT ;  /* 0x000000000000794d */ /* 0x000fea0003800000 */
.L_x_0:
[----:B------:R-:W-:-:S00]  /*0190*/  BRA `(.L_x_0) ;  /* 0xfffffffc00fc7947 */ /* 0x000fc0000383ffff */
[----:B------:R-:W-:-:S00]  /*01a0*/  NOP ;  /* 0x0000000000007918 */ /* 0x000fc00000000000 */
        /* <DEDUP_REMOVED lines=13> */
.L_x_3:


//--------------------- .text._Z17addMatricesColumnPfS_S_ --------------------------
	.section	.text._Z17addMatricesColumnPfS_S_,"ax",@progbits
	.align	128
        .global         _Z17addMatricesColumnPfS_S_
        .type           _Z17addMatricesColumnPfS_S_,@function
        .size           _Z17addMatricesColumnPfS_S_,(.L_x_4 - _Z17addMatricesColumnPfS_S_)
        .other          _Z17addMatricesColumnPfS_S_,@"STO_CUDA_ENTRY STV_DEFAULT"
_Z17addMatricesColumnPfS_S_:
.text._Z17addMatricesColumnPfS_S_:
[----:B------:R-:W-:Y:S01]  /*0000*/  LDC R1, c[0x0][0x37c] ;  /* 0x0000df00ff017b82 */ /* 0x000fe20000000800 */
[----:B------:R-:W0:Y:S07]  /*0010*/  S2R R11, SR_TID.X ;  /* 0x00000000000b7919 */ /* 0x000e2e0000002100 */
[----:B------:R-:W0:Y:S01]  /*0020*/  LDC.64 R4, c[0x0][0x380] ;  /* 0x0000e000ff047b82 */ /* 0x000e220000000a00 */
[----:B------:R-:W1:Y:S07]  /*0030*/  LDCU.64 UR4, c[0x0][0x358] ;  /* 0x00006b00ff0477ac */ /* 0x000e6e0008000a00 */
[----:B------:R-:W2:Y:S08]  /*0040*/  LDC.64 R6, c[0x0][0x388] ;  /* 0x0000e200ff067b82 */ /* 0x000eb00000000a00 */
[----:B------:R-:W3:Y:S01]  /*0050*/  LDC.64 R2, c[0x0][0x390] ;  /* 0x0000e400ff027b82 */ /* 0x000ee20000000a00 */
[----:B0-----:R-:W-:-:S04]  /*0060*/  IMAD.WIDE.U32 R4, R11, 0x4, R4 ;  /* 0x000000040b047825 */ /* 0x001fc800078e0004 */
[C---:B--2---:R-:W-:Y:S01]  /*0070*/  IMAD.WIDE.U32 R6, R11.reuse, 0x4, R6 ;  /* 0x000000040b067825 */ /* 0x044fe200078e0006 */
[----:B-1----:R-:W2:Y:S04]  /*0080*/  LDG.E R0, desc[UR4][R4.64] ;  /* 0x0000000404007981 */ /* 0x002ea8000c1e1900 */
[----:B------:R-:W2:Y:S01]  /*0090*/  LDG.E R9, desc[UR4][R6.64] ;  /* 0x0000000406097981 */ /* 0x000ea2000c1e1900 */
[----:B---3--:R-:W-:-:S04]  /*00a0*/  IMAD.WIDE.U32 R2, R11, 0x4, R2 ;  /* 0x000000040b027825 */ /* 0x008fc800078e0002 */
[----:B--2---:R-:W-:-:S05]  /*00b0*/  FADD R9, R0, R9 ;  /* 0x0000000900097221 */ /* 0x004fca0000000000 */
[----:B------:R-:W-:Y:S04]  /*00c0*/  STG.E desc[UR4][R2.64], R9 ;  /* 0x0000000902007986 */ /* 0x000fe8000c101904 */
[----:B------:R-:W2:Y:S04]  /*00d0*/  LDG.E R0, desc[UR4][R4.64+0x10] ;  /* 0x0000100404007981 */ /* 0x000ea8000c1e1900 */
[----:B------:R-:W2:Y:S02]  /*00e0*/  LDG.E R11, desc[UR4][R6.64+0x10] ;  /* 0x00001004060b7981 */ /* 0x000ea4000c1e1900 */
        /* <DEDUP_REMOVED lines=9> */
[----:B------:R-:W-:Y:S01]  /*0180*/  STG.E desc[UR4][R2.64+0x30], R15 ;  /* 0x0000300f02007986 */ /* 0x000fe2000c101904 */
[----:B------:R-:W-:Y:S05]  /*0190*/  EXIT ;  /* 0x000000000000794d */ /* 0x000fea0003800000 */
.L_x_1:
        /* <DEDUP_REMOVED lines=14> */
.L_x_4:


//--------------------- .text._Z14addMatricesRowPfS_S_ --------------------------
	.section	.text._Z14addMatricesRowPfS_S_,"ax",@progbits
	.align	128
        .global         _Z14addMatricesRowPfS_S_
        .type           _Z14addMatricesRowPfS_S_,@function
        .size           _Z14addMatricesRowPfS_S_,(.L_x_5 - _Z14addMatricesRowPfS_S_)
        .other          _Z14addMatricesRowPfS_S_,@"STO_CUDA_ENTRY STV_DEFAULT"
_Z14addMatricesRowPfS_S_:
.text._Z14addMatricesRowPfS_S_:
[----:B------:R-:W-:Y:S01]  /*0000*/  LDC R1, c[0x0][0x37c] ;  /* 0x0000df00ff017b82 */ /* 0x000fe20000000800 */
[----:B------:R-:W0:Y:S07]  /*0010*/  S2R R9, SR_TID.X ;  /* 0x0000000000097919 */ /* 0x000e2e0000002100 */
[----:B------:R-:W1:Y:S01]  /*0020*/  LDC.64 R2, c[0x0][0x380] ;  /* 0x0000e000ff027b82 */ /* 0x000e620000000a00 */
[----:B------:R-:W2:Y:S07]  /*0030*/  LDCU.64 UR4, c[0x0][0x358] ;  /* 0x00006b00ff0477ac */ /* 0x000eae0008000a00 */
[----:B------:R-:W3:Y:S08]  /*0040*/  LDC.64 R4, c[0x0][0x388] ;  /* 0x0000e200ff047b82 */ /* 0x000ef00000000a00 */
[----:B------:R-:W4:Y:S01]  /*0050*/  LDC.64 R6, c[0x0][0x390] ;  /* 0x0000e400ff067b82 */ /* 0x000f220000000a00 */
[----:B0-----:R-:W-:-:S05]  /*0060*/  SHF.L.U32 R9, R9, 0x2, RZ ;  /* 0x0000000209097819 */ /* 0x001fca00000006ff */
[----:B-1----:R-:W-:-:S04]  /*0070*/  IMAD.WIDE.U32 R2, R9, 0x4, R2 ;  /* 0x0000000409027825 */ /* 0x002fc800078e0002 */
[C---:B---3--:R-:W-:Y:S01]  /*0080*/  IMAD.WIDE.U32 R4, R9.reuse, 0x4, R4 ;  /* 0x0000000409047825 */ /* 0x048fe200078e0004 */
[----:B--2---:R-:W2:Y:S04]  /*0090*/  LDG.E R0, desc[UR4][R2.64] ;  /* 0x0000000402007981 */ /* 0x004ea8000c1e1900 */
[----:B------:R-:W2:Y:S01]  /*00a0*/  LDG.E R11, desc[UR4][R4.64] ;  /* 0x00000004040b7981 */ /* 0x000ea2000c1e1900 */
[----:B----4-:R-:W-:-:S04]  /*00b0*/  IMAD.WIDE.U32 R6, R9, 0x4, R6 ;  /* 0x0000000409067825 */ /* 0x010fc800078e0006 */
        /* <DEDUP_REMOVED lines=15> */
.L_x_2:
        /* <DEDUP_REMOVED lines=13> */
.L_x_5:


//--------------------- .nv.shared.reserved.0     --------------------------
	.section	.nv.shared.reserved.0,"aw",@nobits
	.weak		__nv_reservedSMEM_offset_0_alias
	.size		__nv_reservedSMEM_offset_0_alias, 0, 64
	.other		__nv_reservedSMEM_offset_0_alias,@"STO_CUDA_RESERVED_SHARED STV_DEFAULT"
__nv_reservedSMEM_offset_0_alias:
	.zero		0
	.zero		64


//--------------------- .nv.constant0._Z18addMatricesElementPfS_S_ --------------------------
	.section	.nv.constant0._Z18addMatricesElementPfS_S_,"a",@progbits
	.sectionflags	@""
	.align	4
.nv.constant0._Z18addMatricesElementPfS_S_:
	.zero		920


//--------------------- .nv.constant0._Z17addMatricesColumnPfS_S_ --------------------------
	.section	.nv.constant0._Z17addMatricesColumnPfS_S_,"a",@progbits
	.sectionflags	@""
	.align	4
.nv.constant0._Z17addMatricesColumnPfS_S_:
	.zero		920


//--------------------- .nv.constant0._Z14addMatricesRowPfS_S_ --------------------------
	.section	.nv.constant0._Z14addMatricesRowPfS_S_,"a",@progbits
	.sectionflags	@""
	.align	4
.nv.constant0._Z14addMatricesRowPfS_S_:
	.zero		920


//--------------------- SYMBOLS --------------------------

	.type		.nv.reservedSmem.offset0,@object
	.size		.nv.reservedSmem.offset0,0x4
